	.headerflags	@"EF_CUDA_TEXMODE_UNIFIED EF_CUDA_64BIT_ADDRESS EF_CUDA_SM86 EF_CUDA_VIRTUAL_SM(EF_CUDA_SM86)"
	.elftype	@"ET_EXEC"


//--------------------- .nv.info                  --------------------------
	.section	.nv.info,"",@"SHT_CUDA_INFO"
	.align	4


	//----- nvinfo : EIATTR_REGCOUNT
	.align		4
        /*0000*/ 	.byte	0x04, 0x2f
        /*0002*/ 	.short	(.L_2 - .L_1)
	.align		4
.L_1:
        /*0004*/ 	.word	index@(triton_poi_fused_cat_5)
        /*0008*/ 	.word	0x00000028


	//----- nvinfo : EIATTR_MIN_STACK_SIZE
	.align		4
.L_2:
        /*000c*/ 	.byte	0x04, 0x12
        /*000e*/ 	.short	(.L_4 - .L_3)
	.align		4
.L_3:
        /*0010*/ 	.word	index@(triton_poi_fused_cat_5)
        /*0014*/ 	.word	0x00000000


	//----- nvinfo : EIATTR_FRAME_SIZE
	.align		4
.L_4:
        /*0018*/ 	.byte	0x04, 0x11
        /*001a*/ 	.short	(.L_6 - .L_5)
	.align		4
.L_5:
        /*001c*/ 	.word	index@(triton_poi_fused_cat_5)
        /*0020*/ 	.word	0x00000000


	//----- nvinfo : EIATTR_MIN_STACK_SIZE
	.align		4
.L_6:
        /*0024*/ 	.byte	0x04, 0x12
        /*0026*/ 	.short	(.L_8 - .L_7)
	.align		4
.L_7:
        /*0028*/ 	.word	index@(triton_poi_fused_cat_5)
        /*002c*/ 	.word	0x00000000
.L_8:


//--------------------- .nv.info.triton_poi_fused_cat_5 --------------------------
	.section	.nv.info.triton_poi_fused_cat_5,"",@"SHT_CUDA_INFO"
	.sectionflags	@""
	.align	4


	//----- nvinfo : EIATTR_CUDA_API_VERSION
	.align		4
        /*0000*/ 	.byte	0x04, 0x37
        /*0002*/ 	.short	(.L_10 - .L_9)
.L_9:
        /*0004*/ 	.word	0x0000007c


	//----- nvinfo : EIATTR_SW2861232_WAR
	.align		4
.L_10:
        /*0008*/ 	.byte	0x01, 0x35
	.zero		2


	//----- nvinfo : EIATTR_PARAM_CBANK
	.align		4
        /*000c*/ 	.byte	0x04, 0x0a
        /*000e*/ 	.short	(.L_12 - .L_11)
	.align		4
.L_11:
        /*0010*/ 	.word	index@(.nv.constant0.triton_poi_fused_cat_5)
        /*0014*/ 	.short	0x0160
        /*0016*/ 	.short	0x0048


	//----- nvinfo : EIATTR_CBANK_PARAM_SIZE
	.align		4
.L_12:
        /*0018*/ 	.byte	0x03, 0x19
        /*001a*/ 	.short	0x0048


	//----- nvinfo : EIATTR_KPARAM_INFO
	.align		4
        /*001c*/ 	.byte	0x04, 0x17
        /*001e*/ 	.short	(.L_14 - .L_13)
.L_13:
        /*0020*/ 	.word	0x00000000
        /*0024*/ 	.short	0x0008
        /*0026*/ 	.short	0x0040
        /*0028*/ 	.byte	0x00, 0xf4, 0x21, 0x00


	//----- nvinfo : EIATTR_KPARAM_INFO
	.align		4
.L_14:
        /*002c*/ 	.byte	0x04, 0x17
        /*002e*/ 	.short	(.L_16 - .L_15)
.L_15:
        /*0030*/ 	.word	0x00000000
        /*0034*/ 	.short	0x0007
        /*0036*/ 	.short	0x0038
        /*0038*/ 	.byte	0x00, 0xf0, 0x11, 0x00


	//----- nvinfo : EIATTR_KPARAM_INFO
	.align		4
.L_16:
        /*003c*/ 	.byte	0x04, 0x17
        /*003e*/ 	.short	(.L_18 - .L_17)
.L_17:
        /*0040*/ 	.word	0x00000000
        /*0044*/ 	.short	0x0006
        /*0046*/ 	.short	0x0030
        /*0048*/ 	.byte	0x00, 0xf4, 0x21, 0x00


	//----- nvinfo : EIATTR_KPARAM_INFO
	.align		4
.L_18:
        /*004c*/ 	.byte	0x04, 0x17
        /*004e*/ 	.short	(.L_20 - .L_19)
.L_19:
        /*0050*/ 	.word	0x00000000
        /*0054*/ 	.short	0x0005
        /*0056*/ 	.short	0x0028
        /*0058*/ 	.byte	0x00, 0xf4, 0x21, 0x00


	//----- nvinfo : EIATTR_KPARAM_INFO
	.align		4
.L_20:
        /*005c*/ 	.byte	0x04, 0x17
        /*005e*/ 	.short	(.L_22 - .L_21)
.L_21:
        /*0060*/ 	.word	0x00000000
        /*0064*/ 	.short	0x0004
        /*0066*/ 	.short	0x0020
        /*0068*/ 	.byte	0x00, 0xf4, 0x21, 0x00


	//----- nvinfo : EIATTR_KPARAM_INFO
	.align		4
.L_22:
        /*006c*/ 	.byte	0x04, 0x17
        /*006e*/ 	.short	(.L_24 - .L_23)
.L_23:
        /*0070*/ 	.word	0x00000000
        /*0074*/ 	.short	0x0003
        /*0076*/ 	.short	0x0018
        /*0078*/ 	.byte	0x00, 0xf4, 0x21, 0x00


	//----- nvinfo : EIATTR_KPARAM_INFO
	.align		4
.L_24:
        /*007c*/ 	.byte	0x04, 0x17
        /*007e*/ 	.short	(.L_26 - .L_25)
.L_25:
        /*0080*/ 	.word	0x00000000
        /*0084*/ 	.short	0x0002
        /*0086*/ 	.short	0x0010
        /*0088*/ 	.byte	0x00, 0xf4, 0x21, 0x00


	//----- nvinfo : EIATTR_KPARAM_INFO
	.align		4
.L_26:
        /*008c*/ 	.byte	0x04, 0x17
        /*008e*/ 	.short	(.L_28 - .L_27)
.L_27:
        /*0090*/ 	.word	0x00000000
        /*0094*/ 	.short	0x0001
        /*0096*/ 	.short	0x0008
        /*0098*/ 	.byte	0x00, 0xf4, 0x21, 0x00


	//----- nvinfo : EIATTR_KPARAM_INFO
	.align		4
.L_28:
        /*009c*/ 	.byte	0x04, 0x17
        /*009e*/ 	.short	(.L_30 - .L_29)
.L_29:
        /*00a0*/ 	.word	0x00000000
        /*00a4*/ 	.short	0x0000
        /*00a6*/ 	.short	0x0000
        /*00a8*/ 	.byte	0x00, 0xf4, 0x21, 0x00


	//----- nvinfo : EIATTR_MAXREG_COUNT
	.align		4
.L_30:
        /*00ac*/ 	.byte	0x03, 0x1b
        /*00ae*/ 	.short	0x00ff


	//----- nvinfo : EIATTR_EXIT_INSTR_OFFSETS
	.align		4
        /*00b0*/ 	.byte	0x04, 0x1c
        /*00b2*/ 	.short	(.L_32 - .L_31)


	//   ....[0]....
.L_31:
        /*00b4*/ 	.word	0x00000c00


	//----- nvinfo : EIATTR_REQNTID
	.align		4
.L_32:
        /*00b8*/ 	.byte	0x04, 0x10
        /*00ba*/ 	.short	(.L_34 - .L_33)
.L_33:
        /*00bc*/ 	.word	0x00000080
        /*00c0*/ 	.word	0x00000001
        /*00c4*/ 	.word	0x00000001
.L_34:


//--------------------- .nv.callgraph             --------------------------
	.section	.nv.callgraph,"",@"SHT_CUDA_CALLGRAPH"
	.align	4
	.sectionentsize	8
	.align		4
        /*0000*/ 	.word	0x00000000
	.align		4
        /*0004*/ 	.word	0xffffffff
	.align		4
        /*0008*/ 	.word	0x00000000
	.align		4
        /*000c*/ 	.word	0xfffffffe
	.align		4
        /*0010*/ 	.word	0x00000000
	.align		4
        /*0014*/ 	.word	0xfffffffd
	.align		4
        /*0018*/ 	.word	0x00000000
	.align		4
        /*001c*/ 	.word	0xfffffffc


//--------------------- .nv.rel.action            --------------------------
	.section	.nv.rel.action,"",@"SHT_CUDA_RELOCINFO"
	.align	8
	.sectionentsize	8
        /*0000*/ 	.byte	0x73, 0x00, 0x00, 0x00, 0x00, 0x00, 0x00, 0x00, 0x00, 0x00, 0x00, 0x11, 0x25, 0x00, 0x05, 0x36


//--------------------- .nv.constant4             --------------------------
	.section	.nv.constant4,"a",@progbits
	.align	8
	.align		8
.nv.constant4:
        /*0000*/ 	.dword	_$_str


//--------------------- .nv.constant0.triton_poi_fused_cat_5 --------------------------
	.section	.nv.constant0.triton_poi_fused_cat_5,"a",@progbits
	.sectionflags	@""
	.align	4
.nv.constant0.triton_poi_fused_cat_5:
	.zero		424


//--------------------- .text.triton_poi_fused_cat_5 --------------------------
	.section	.text.triton_poi_fused_cat_5,"ax",@progbits
	.sectioninfo	@"SHI_REGISTERS=40"
	.align	128
        .global         triton_poi_fused_cat_5
        .type           triton_poi_fused_cat_5,@function
        .size           triton_poi_fused_cat_5,(.L_x_1 - triton_poi_fused_cat_5)
        .other          triton_poi_fused_cat_5,@"STO_CUDA_ENTRY STV_DEFAULT"
triton_poi_fused_cat_5:
.text.triton_poi_fused_cat_5:
[----:B------:R-:W-:Y:S02]  /*0000*/  MOV R1, c[0x0][0x28] ;  /* 0x00000a0000017a02 */ /* 0x000fe40000000f00 */
[----:B------:R-:W0:Y:S01]  /*0010*/  S2R R0, SR_TID.X ;  /* 0x0000000000007919 */ /* 0x000e220000002100 */
[----:B------:R-:W-:Y:S01]  /*0020*/  MOV R19, 0x4 ;  /* 0x0000000400137802 */ /* 0x000fe20000000f00 */
[----:B------:R-:W-:Y:S01]  /*0030*/  CS2R R30, SRZ ;  /* 0x00000000001e7805 */ /* 0x000fe2000001ff00 */
[----:B------:R-:W-:Y:S01]  /*0040*/  ULDC.64 UR4, c[0x0][0x118] ;  /* 0x0000460000047ab9 */ /* 0x000fe20000000a00 */
[----:B------:R-:W1:Y:S01]  /*0050*/  S2R R5, SR_CTAID.X ;  /* 0x0000000000057919 */ /* 0x000e620000002500 */
[----:B------:R-:W-:Y:S01]  /*0060*/  CS2R R32, SRZ ;  /* 0x0000000000207805 */ /* 0x000fe2000001ff00 */
[----:B------:R-:W-:Y:S01]  /*0070*/  CS2R R20, SRZ ;  /* 0x0000000000147805 */ /* 0x000fe2000001ff00 */
[----:B------:R-:W-:Y:S01]  /*0080*/  MOV R22, RZ ;  /* 0x000000ff00167202 */ /* 0x000fe20000000f00 */
[----:B------:R-:W-:Y:S01]  /*0090*/  IMAD.MOV.U32 R34, RZ, RZ, RZ ;  /* 0x000000ffff227224 */ /* 0x000fe200078e00ff */
[----:B------:R-:W-:Y:S02]  /*00a0*/  MOV R27, RZ ;  /* 0x000000ff001b7202 */ /* 0x000fe40000000f00 */
[----:B0-----:R-:W-:-:S02]  /*00b0*/  SHF.L.U32 R0, R0, 0x3, RZ ;  /* 0x0000000300007819 */ /* 0x001fc400000006ff */
[----:B-1----:R-:W-:Y:S02]  /*00c0*/  SHF.R.S32.HI R3, RZ, 0x15, R5 ;  /* 0x00000015ff037819 */ /* 0x002fe40000011405 */
[----:B------:R-:W-:Y:S02]  /*00d0*/  LOP3.LUT R0, R0, 0x3f8, RZ, 0xc0, !PT ;  /* 0x000003f800007812 */ /* 0x000fe400078ec0ff */
[----:B------:R-:W-:Y:S02]  /*00e0*/  SGXT R3, R3, 0x1 ;  /* 0x000000010303781a */ /* 0x000fe40000000200 */
[----:B------:R-:W-:-:S04]  /*00f0*/  LEA R26, R5, R0, 0xa ;  /* 0x00000000051a7211 */ /* 0x000fc800078e50ff */
[----:B------:R-:W-:Y:S01]  /*0100*/  LEA.HI R3, R3, R26, RZ, 0x7 ;  /* 0x0000001a03037211 */ /* 0x000fe200078f38ff */
[----:B------:R-:W-:-:S03]  /*0110*/  IMAD.HI R4, R26, 0x7f807f81, RZ ;  /* 0x7f807f811a047827 */ /* 0x000fc600078e02ff */
[----:B------:R-:W-:Y:S02]  /*0120*/  SHF.R.S32.HI R0, RZ, 0x7, R3 ;  /* 0x00000007ff007819 */ /* 0x000fe40000011403 */
[----:B------:R-:W-:Y:S02]  /*0130*/  LOP3.LUT R3, R3, 0xffffff80, RZ, 0xc0, !PT ;  /* 0xffffff8003037812 */ /* 0x000fe400078ec0ff */
[----:B------:R-:W-:Y:S01]  /*0140*/  SHF.R.U32.HI R7, RZ, 0x1f, R4 ;  /* 0x0000001fff077819 */ /* 0x000fe20000011604 */
[----:B------:R-:W-:-:S03]  /*0150*/  IMAD.HI R2, R0, 0x7f807f81, RZ ;  /* 0x7f807f8100027827 */ /* 0x000fc600078e02ff */
[----:B------:R-:W-:Y:S01]  /*0160*/  LEA.HI.SX32 R7, R4, R7, 0xe ;  /* 0x0000000704077211 */ /* 0x000fe200078f72ff */
[----:B------:R-:W-:Y:S01]  /*0170*/  IMAD.IADD R36, R26, 0x1, -R3 ;  /* 0x000000011a247824 */ /* 0x000fe200078e0a03 */
[----:B------:R-:W-:-:S04]  /*0180*/  SHF.R.U32.HI R5, RZ, 0x1f, R2 ;  /* 0x0000001fff057819 */ /* 0x000fc80000011602 */
[----:B------:R-:W-:-:S05]  /*0190*/  LEA.HI.SX32 R5, R2, R5, 0x15 ;  /* 0x0000000502057211 */ /* 0x000fca00078faaff */
[----:B------:R-:W-:Y:S01]  /*01a0*/  IMAD R5, R5, -0x1010, R0 ;  /* 0xffffeff005057824 */ /* 0x000fe200078e0200 */
[----:B------:R-:W-:-:S04]  /*01b0*/  LEA R0, R7, R36, 0x7 ;  /* 0x0000002407007211 */ /* 0x000fc800078e38ff */
[C---:B------:R-:W-:Y:S01]  /*01c0*/  ISETP.GE.AND P0, PT, R5.reuse, 0x200, PT ;  /* 0x000002000500780c */ /* 0x040fe20003f06270 */
[C---:B------:R-:W-:Y:S01]  /*01d0*/  IMAD R12, R5.reuse, 0xc00, R0 ;  /* 0x00000c00050c7824 */ /* 0x040fe200078e0200 */
[C---:B------:R-:W-:Y:S01]  /*01e0*/  ISETP.GT.AND P1, PT, R5.reuse, 0x1ff, PT ;  /* 0x000001ff0500780c */ /* 0x040fe20003f24270 */
[----:B------:R-:W-:-:S04]  /*01f0*/  IMAD R0, R5, 0x18, R7 ;  /* 0x0000001805007824 */ /* 0x000fc800078e0207 */
[----:B------:R-:W-:-:S06]  /*0200*/  IMAD.WIDE R8, R0, R19, c[0x0][0x168] ;  /* 0x00005a0000087625 */ /* 0x000fcc00078e0213 */
[----:B------:R0:W2:Y:S01]  /*0210*/  @!P0 LDG.E.EL R30, [R8.64] ;  /* 0x00000004081e8981 */ /* 0x0000a2000c2e1900 */
[----:B------:R-:W-:Y:S02]  /*0220*/  IADD3 R18, R0, -0x3000, RZ ;  /* 0xffffd00000127810 */ /* 0x000fe40007ffe0ff */
[----:B------:R-:W-:Y:S01]  /*0230*/  MOV R23, 0x2 ;  /* 0x0000000200177802 */ /* 0x000fe20000000f00 */
[----:B------:R0:W3:Y:S04]  /*0240*/  @!P0 LDG.E.EL R32, [R8.64] ;  /* 0x0000000408208981 */ /* 0x0000e8000c2e1900 */
[----:B------:R0:W4:Y:S04]  /*0250*/  @!P0 LDG.E.EL R21, [R8.64] ;  /* 0x0000000408158981 */ /* 0x000128000c2e1900 */
[----:B------:R0:W5:Y:S01]  /*0260*/  @!P0 LDG.E.EL R22, [R8.64] ;  /* 0x0000000408168981 */ /* 0x000162000c2e1900 */
[----:B------:R-:W-:Y:S01]  /*0270*/  CS2R R4, SRZ ;  /* 0x0000000000047805 */ /* 0x000fe2000001ff00 */
[----:B------:R-:W-:Y:S01]  /*0280*/  IMAD.WIDE R18, R18, R19, c[0x0][0x180] ;  /* 0x0000600012127625 */ /* 0x000fe200078e0213 */
[----:B------:R-:W-:Y:S01]  /*0290*/  CS2R R10, SRZ ;  /* 0x00000000000a7805 */ /* 0x000fe2000001ff00 */
[----:B------:R0:W5:Y:S02]  /*02a0*/  @!P0 LDG.E.EL R33, [R8.64] ;  /* 0x0000000408218981 */ /* 0x000164000c2e1900 */
[----:B------:R-:W-:-:S02]  /*02b0*/  IMAD.WIDE R24, R12, R23, c[0x0][0x160] ;  /* 0x000058000c187625 */ /* 0x000fc400078e0217 */
[----:B------:R0:W5:Y:S04]  /*02c0*/  @!P0 LDG.E.EL R31, [R8.64] ;  /* 0x00000004081f8981 */ /* 0x000168000c2e1900 */
[----:B------:R0:W5:Y:S04]  /*02d0*/  @!P0 LDG.E.EL R27, [R8.64] ;  /* 0x00000004081b8981 */ /* 0x000168000c2e1900 */
[----:B------:R0:W5:Y:S01]  /*02e0*/  @!P0 LDG.E.EL R34, [R8.64] ;  /* 0x0000000408228981 */ /* 0x000162000c2e1900 */
[----:B------:R-:W-:-:S03]  /*02f0*/  CS2R R6, SRZ ;  /* 0x0000000000067805 */ /* 0x000fc6000001ff00 */
[----:B------:R1:W5:Y:S04]  /*0300*/  @P1 LDG.E.EL R5, [R18.64] ;  /* 0x0000000412051981 */ /* 0x000368000c2e1900 */
[----:B------:R1:W5:Y:S01]  /*0310*/  @P1 LDG.E.EL R4, [R18.64] ;  /* 0x0000000412041981 */ /* 0x000362000c2e1900 */
[----:B0-----:R-:W-:-:S03]  /*0320*/  CS2R R8, SRZ ;  /* 0x0000000000087805 */ /* 0x001fc6000001ff00 */
[----:B------:R1:W5:Y:S04]  /*0330*/  @P1 LDG.E.EL R6, [R18.64] ;  /* 0x0000000412061981 */ /* 0x000368000c2e1900 */
[----:B------:R0:W5:Y:S04]  /*0340*/  @!P0 LDG.E.128 R8, [R24.64] ;  /* 0x0000000418088981 */ /* 0x000168000c1e1d00 */
[----:B------:R1:W5:Y:S01]  /*0350*/  @P1 LDG.E.EL R7, [R18.64] ;  /* 0x0000000412071981 */ /* 0x000362000c2e1900 */
[----:B------:R-:W-:Y:S01]  /*0360*/  IADD3 R28, R12, -0x180000, RZ ;  /* 0xffe800000c1c7810 */ /* 0x000fe20007ffe0ff */
[----:B------:R-:W-:-:S02]  /*0370*/  CS2R R14, SRZ ;  /* 0x00000000000e7805 */ /* 0x000fc4000001ff00 */
[----:B------:R1:W5:Y:S01]  /*0380*/  @P1 LDG.E.EL R20, [R18.64] ;  /* 0x0000000412141981 */ /* 0x000362000c2e1900 */
[----:B------:R-:W-:Y:S01]  /*0390*/  CS2R R12, SRZ ;  /* 0x00000000000c7805 */ /* 0x000fe2000001ff00 */
[----:B------:R-:W-:-:S04]  /*03a0*/  IMAD.WIDE R28, R28, R23, c[0x0][0x178] ;  /* 0x00005e001c1c7625 */ /* 0x000fc800078e0217 */
[----:B------:R-:W-:Y:S01]  /*03b0*/  IMAD.MOV.U32 R35, RZ, RZ, 0x3c000000 ;  /* 0x3c000000ff237424 */ /* 0x000fe200078e00ff */
[----:B------:R2:W5:Y:S01]  /*03c0*/  @P1 LDG.E.128 R12, [R28.64] ;  /* 0x000000041c0c1981 */ /* 0x000562000c1e1d00 */
[----:B------:R-:W-:Y:S01]  /*03d0*/  CS2R R2, SRZ ;  /* 0x0000000000027805 */ /* 0x000fe2000001ff00 */
[----:B------:R-:W-:Y:S01]  /*03e0*/  MOV R0, RZ ;  /* 0x000000ff00007202 */ /* 0x000fe20000000f00 */
[----:B------:R-:W-:Y:S01]  /*03f0*/  CS2R R16, SRZ ;  /* 0x0000000000107805 */ /* 0x000fe2000001ff00 */
[----:B0-----:R-:W-:-:S03]  /*0400*/  IMAD.WIDE R24, R36, R23, c[0x0][0x170] ;  /* 0x00005c0024187625 */ /* 0x001fc600078e0217 */
[----:B------:R1:W5:Y:S04]  /*0410*/  @P1 LDG.E.EL R3, [R18.64] ;  /* 0x0000000412031981 */ /* 0x000368000c2e1900 */
[----:B------:R1:W5:Y:S04]  /*0420*/  @P1 LDG.E.EL R2, [R18.64] ;  /* 0x0000000412021981 */ /* 0x000368000c2e1900 */
[----:B------:R1:W5:Y:S02]  /*0430*/  @P1 LDG.E.EL R0, [R18.64] ;  /* 0x0000000412001981 */ /* 0x000364000c2e1900 */
[----:B-1----:R-:W-:-:S06]  /*0440*/  CS2R R18, SRZ ;  /* 0x0000000000127805 */ /* 0x002fcc000001ff00 */
[----:B------:R0:W5:Y:S01]  /*0450*/  @!P0 LDG.E.EL.128 R16, [R24.64] ;  /* 0x0000000418108981 */ /* 0x000162000c2e1d00 */
[----:B------:R-:W-:Y:S01]  /*0460*/  IMAD.WIDE R36, R36, R23, c[0x0][0x188] ;  /* 0x0000620024247625 */ /* 0x000fe200078e0217 */
[-C--:B--2---:R-:W-:Y:S01]  /*0470*/  FFMA R28, R30, R35.reuse, 9.9999999747524270788e-07 ;  /* 0x358637bd1e1c7423 */ /* 0x084fe20000000023 */
[----:B---3--:R-:W-:-:S05]  /*0480*/  FFMA R32, R32, R35, 9.9999999747524270788e-07 ;  /* 0x358637bd20207423 */ /* 0x008fca0000000023 */
[----:B------:R-:W1:Y:S01]  /*0490*/  MUFU.RSQ R28, R28 ;  /* 0x0000001c001c7308 */ /* 0x000e620000001400 */
[-C--:B----4-:R-:W-:Y:S01]  /*04a0*/  FFMA R21, R21, R35.reuse, 9.9999999747524270788e-07 ;  /* 0x358637bd15157423 */ /* 0x090fe20000000023 */
[----:B-----5:R-:W-:-:S06]  /*04b0*/  FFMA R29, R22, R35, 9.9999999747524270788e-07 ;  /* 0x358637bd161d7423 */ /* 0x020fcc0000000023 */
[----:B------:R-:W-:Y:S08]  /*04c0*/  MUFU.RSQ R32, R32 ;  /* 0x0000002000207308 */ /* 0x000ff00000001400 */
[----:B------:R-:W-:Y:S08]  /*04d0*/  MUFU.RSQ R21, R21 ;  /* 0x0000001500157308 */ /* 0x000ff00000001400 */
[----:B------:R-:W2:Y:S01]  /*04e0*/  MUFU.RSQ R29, R29 ;  /* 0x0000001d001d7308 */ /* 0x000ea20000001400 */
[-C--:B0-----:R-:W-:Y:S01]  /*04f0*/  FFMA R25, R5, R35.reuse, 9.9999999747524270788e-07 ;  /* 0x358637bd05197423 */ /* 0x081fe20000000023 */
[----:B------:R-:W-:Y:S01]  /*0500*/  FFMA R30, R4, R35, 9.9999999747524270788e-07 ;  /* 0x358637bd041e7423 */ /* 0x000fe20000000023 */
[----:B------:R-:W-:-:S02]  /*0510*/  SHF.L.U32 R5, R11, 0x10, RZ ;  /* 0x000000100b057819 */ /* 0x000fc400000006ff */
[----:B------:R-:W-:Y:S02]  /*0520*/  PRMT R11, R11, 0x7632, R11 ;  /* 0x000076320b0b7816 */ /* 0x000fe4000000000b */
[----:B------:R-:W-:Y:S01]  /*0530*/  PRMT R4, R8, 0x7632, R4 ;  /* 0x0000763208047816 */ /* 0x000fe20000000004 */
[----:B------:R-:W-:Y:S01]  /*0540*/  FFMA R24, R6, R35, 9.9999999747524270788e-07 ;  /* 0x358637bd06187423 */ /* 0x000fe20000000023 */
[----:B-1----:R-:W-:Y:S01]  /*0550*/  FMUL R28, R28, R5 ;  /* 0x000000051c1c7220 */ /* 0x002fe20000400000 */
[----:B------:R-:W-:Y:S02]  /*0560*/  SHF.L.U32 R6, R11, 0x10, RZ ;  /* 0x000000100b067819 */ /* 0x000fe400000006ff */
[----:B------:R-:W-:Y:S01]  /*0570*/  SHF.L.U32 R5, R8, 0x10, RZ ;  /* 0x0000001008057819 */ /* 0x000fe200000006ff */
[----:B------:R-:W-:Y:S01]  /*0580*/  IMAD.U32 R4, R4, 0x10000, RZ ;  /* 0x0001000004047824 */ /* 0x000fe200078e00ff */
[----:B------:R-:W-:Y:S01]  /*0590*/  FFMA R22, R7, R35, 9.9999999747524270788e-07 ;  /* 0x358637bd07167423 */ /* 0x000fe20000000023 */
[----:B--2---:R-:W-:-:S02]  /*05a0*/  FMUL R29, R29, R6 ;  /* 0x000000061d1d7220 */ /* 0x004fc40000400000 */
[----:B------:R-:W-:Y:S01]  /*05b0*/  FMUL R32, R32, R5 ;  /* 0x0000000520207220 */ /* 0x000fe20000400000 */
[----:B------:R-:W-:Y:S01]  /*05c0*/  FMUL R21, R21, R4 ;  /* 0x0000000415157220 */ /* 0x000fe20000400000 */
[----:B------:R-:W-:Y:S01]  /*05d0*/  CS2R R6, SRZ ;  /* 0x0000000000067805 */ /* 0x000fe2000001ff00 */
[----:B------:R-:W-:-:S06]  /*05e0*/  CS2R R4, SRZ ;  /* 0x0000000000047805 */ /* 0x000fcc000001ff00 */
[----:B------:R0:W2:Y:S01]  /*05f0*/  @P1 LDG.E.EL.128 R4, [R36.64] ;  /* 0x0000000424041981 */ /* 0x0000a2000c2e1d00 */
[-C--:B------:R-:W-:Y:S01]  /*0600*/  FFMA R31, R31, R35.reuse, 9.9999999747524270788e-07 ;  /* 0x358637bd1f1f7423 */ /* 0x080fe20000000023 */
[-C--:B------:R-:W-:Y:S01]  /*0610*/  FFMA R34, R34, R35.reuse, 9.9999999747524270788e-07 ;  /* 0x358637bd22227423 */ /* 0x080fe20000000023 */
[----:B------:R-:W-:-:S04]  /*0620*/  FFMA R20, R20, R35, 9.9999999747524270788e-07 ;  /* 0x358637bd14147423 */ /* 0x000fc80000000023 */
[----:B------:R-:W1:Y:S01]  /*0630*/  MUFU.RSQ R31, R31 ;  /* 0x0000001f001f7308 */ /* 0x000e620000001400 */
[C---:B------:R-:W-:Y:S02]  /*0640*/  SHF.L.U32 R8, R9.reuse, 0x10, RZ ;  /* 0x0000001009087819 */ /* 0x040fe400000006ff */
[----:B------:R-:W-:-:S05]  /*0650*/  PRMT R9, R9, 0x7632, R9 ;  /* 0x0000763209097816 */ /* 0x000fca0000000009 */
[----:B------:R-:W3:Y:S01]  /*0660*/  MUFU.RSQ R34, R34 ;  /* 0x0000002200227308 */ /* 0x000ee20000001400 */
[----:B------:R-:W-:-:S07]  /*0670*/  SHF.L.U32 R9, R9, 0x10, RZ ;  /* 0x0000001009097819 */ /* 0x000fce00000006ff */
[----:B------:R-:W4:Y:S01]  /*0680*/  MUFU.RSQ R20, R20 ;  /* 0x0000001400147308 */ /* 0x000f220000001400 */
[C---:B0-----:R-:W-:Y:S02]  /*0690*/  SHF.L.U32 R36, R10.reuse, 0x10, RZ ;  /* 0x000000100a247819 */ /* 0x041fe400000006ff */
[----:B------:R-:W-:Y:S01]  /*06a0*/  PRMT R10, R10, 0x7632, R10 ;  /* 0x000076320a0a7816 */ /* 0x000fe2000000000a */
[----:B------:R-:W-:-:S04]  /*06b0*/  FFMA R3, R3, R35, 9.9999999747524270788e-07 ;  /* 0x358637bd03037423 */ /* 0x000fc80000000023 */
[----:B------:R-:W0:Y:S01]  /*06c0*/  MUFU.RSQ R22, R22 ;  /* 0x0000001600167308 */ /* 0x000e220000001400 */
[----:B-1----:R-:W-:Y:S01]  /*06d0*/  FMUL R9, R31, R9 ;  /* 0x000000091f097220 */ /* 0x002fe20000400000 */
[----:B------:R-:W-:Y:S01]  /*06e0*/  SHF.L.U32 R31, R12, 0x10, RZ ;  /* 0x000000100c1f7819 */ /* 0x000fe200000006ff */
[----:B------:R-:W-:Y:S01]  /*06f0*/  IMAD.U32 R11, R10, 0x10000, RZ ;  /* 0x000100000a0b7824 */ /* 0x000fe200078e00ff */
[----:B------:R-:W-:-:S04]  /*0700*/  PRMT R10, R12, 0x7632, R10 ;  /* 0x000076320c0a7816 */ /* 0x000fc8000000000a */
[----:B------:R-:W1:Y:S01]  /*0710*/  MUFU.RSQ R25, R25 ;  /* 0x0000001900197308 */ /* 0x000e620000001400 */
[----:B---3--:R-:W-:Y:S01]  /*0720*/  FMUL R34, R34, R11 ;  /* 0x0000000b22227220 */ /* 0x008fe20000400000 */
[----:B----4-:R-:W-:Y:S01]  /*0730*/  FMUL R20, R20, R31 ;  /* 0x0000001f14147220 */ /* 0x010fe20000400000 */
[----:B------:R-:W-:Y:S02]  /*0740*/  SHF.L.U32 R11, R10, 0x10, RZ ;  /* 0x000000100a0b7819 */ /* 0x000fe400000006ff */
[----:B------:R-:W-:-:S03]  /*0750*/  SHF.L.U32 R31, R13, 0x10, RZ ;  /* 0x000000100d1f7819 */ /* 0x000fc600000006ff */
[----:B------:R-:W3:Y:S01]  /*0760*/  MUFU.RSQ R30, R30 ;  /* 0x0000001e001e7308 */ /* 0x000ee20000001400 */
[----:B------:R-:W-:Y:S01]  /*0770*/  PRMT R13, R13, 0x7632, R13 ;  /* 0x000076320d0d7816 */ /* 0x000fe2000000000d */
[----:B------:R-:W-:-:S06]  /*0780*/  FFMA R2, R2, R35, 9.9999999747524270788e-07 ;  /* 0x358637bd02027423 */ /* 0x000fcc0000000023 */
[----:B------:R-:W4:Y:S01]  /*0790*/  MUFU.RSQ R3, R3 ;  /* 0x0000000300037308 */ /* 0x000f220000001400 */
[----:B0-----:R-:W-:Y:S01]  /*07a0*/  FMUL R22, R22, R11 ;  /* 0x0000000b16167220 */ /* 0x001fe20000400000 */
[----:B------:R-:W-:Y:S02]  /*07b0*/  SHF.L.U32 R10, R13, 0x10, RZ ;  /* 0x000000100d0a7819 */ /* 0x000fe400000006ff */
[----:B------:R-:W-:-:S04]  /*07c0*/  PRMT R11, R14, 0x7632, R11 ;  /* 0x000076320e0b7816 */ /* 0x000fc8000000000b */
[----:B------:R-:W0:Y:S01]  /*07d0*/  MUFU.RSQ R24, R24 ;  /* 0x0000001800187308 */ /* 0x000e220000001400 */
[-C--:B------:R-:W-:Y:S01]  /*07e0*/  FFMA R27, R27, R35.reuse, 9.9999999747524270788e-07 ;  /* 0x358637bd1b1b7423 */ /* 0x080fe20000000023 */
[-C--:B------:R-:W-:Y:S01]  /*07f0*/  FFMA R33, R33, R35.reuse, 9.9999999747524270788e-07 ;  /* 0x358637bd21217423 */ /* 0x080fe20000000023 */
[----:B------:R-:W-:Y:S01]  /*0800*/  FFMA R0, R0, R35, 9.9999999747524270788e-07 ;  /* 0x358637bd00007423 */ /* 0x000fe20000000023 */
[----:B------:R-:W-:Y:S01]  /*0810*/  IMAD.U32 R13, R14, 0x10000, RZ ;  /* 0x000100000e0d7824 */ /* 0x000fe200078e00ff */
[----:B------:R-:W-:Y:S01]  /*0820*/  SHF.L.U32 R12, R11, 0x10, RZ ;  /* 0x000000100b0c7819 */ /* 0x000fe200000006ff */
[----:B-1----:R-:W-:Y:S02]  /*0830*/  FMUL R25, R25, R10 ;  /* 0x0000000a19197220 */ /* 0x002fe40000400000 */
[----:B------:R-:W1:Y:S01]  /*0840*/  MUFU.RSQ R2, R2 ;  /* 0x0000000200027308 */ /* 0x000e620000001400 */
[----:B------:R-:W-:Y:S01]  /*0850*/  PRMT R10, R16, 0x7632, R10 ;  /* 0x00007632100a7816 */ /* 0x000fe2000000000a */
[----:B---3--:R-:W-:Y:S01]  /*0860*/  FMUL R30, R30, R13 ;  /* 0x0000000d1e1e7220 */ /* 0x008fe20000400000 */
[----:B----4-:R-:W-:Y:S01]  /*0870*/  FMUL R3, R3, R12 ;  /* 0x0000000c03037220 */ /* 0x010fe20000400000 */
[----:B------:R-:W-:-:S02]  /*0880*/  PRMT R13, R18, 0x7632, R13 ;  /* 0x00007632120d7816 */ /* 0x000fc4000000000d */
[----:B------:R-:W-:Y:S02]  /*0890*/  SHF.L.U32 R10, R10, 0x10, RZ ;  /* 0x000000100a0a7819 */ /* 0x000fe400000006ff */
[----:B------:R-:W3:Y:S01]  /*08a0*/  MUFU.RSQ R27, R27 ;  /* 0x0000001b001b7308 */ /* 0x000ee20000001400 */
[----:B------:R-:W-:Y:S01]  /*08b0*/  PRMT R12, R17, 0x7632, R12 ;  /* 0x00007632110c7816 */ /* 0x000fe2000000000c */
[----:B0-----:R-:W-:Y:S01]  /*08c0*/  FMUL R24, R24, R31 ;  /* 0x0000001f18187220 */ /* 0x001fe20000400000 */
[----:B------:R-:W-:-:S05]  /*08d0*/  SHF.L.U32 R11, R16, 0x10, RZ ;  /* 0x00000010100b7819 */ /* 0x000fca00000006ff */
[----:B------:R-:W0:Y:S01]  /*08e0*/  MUFU.RSQ R33, R33 ;  /* 0x0000002100217308 */ /* 0x000e220000001400 */
[----:B------:R-:W-:Y:S01]  /*08f0*/  PRMT R31, R15, 0x7632, R31 ;  /* 0x000076320f1f7816 */ /* 0x000fe2000000001f */
[----:B------:R-:W-:Y:S01]  /*0900*/  FMUL R21, R21, R10 ;  /* 0x0000000a15157220 */ /* 0x000fe20000400000 */
[----:B------:R-:W-:Y:S01]  /*0910*/  SHF.L.U32 R15, R15, 0x10, RZ ;  /* 0x000000100f0f7819 */ /* 0x000fe200000006ff */
[----:B------:R-:W-:-:S04]  /*0920*/  IMAD.U32 R13, R13, 0x10000, RZ ;  /* 0x000100000d0d7824 */ /* 0x000fc800078e00ff */
[----:B------:R-:W4:Y:S01]  /*0930*/  MUFU.RSQ R0, R0 ;  /* 0x0000000000007308 */ /* 0x000f220000001400 */
[----:B------:R-:W-:Y:S01]  /*0940*/  SHF.L.U32 R12, R12, 0x10, RZ ;  /* 0x000000100c0c7819 */ /* 0x000fe200000006ff */
[----:B------:R-:W-:Y:S01]  /*0950*/  FMUL R32, R32, R11 ;  /* 0x0000000b20207220 */ /* 0x000fe20000400000 */
[----:B------:R-:W-:Y:S01]  /*0960*/  FMUL R34, R34, R13 ;  /* 0x0000000d22227220 */ /* 0x000fe20000400000 */
[----:B-1----:R-:W-:Y:S01]  /*0970*/  FMUL R2, R2, R15 ;  /* 0x0000000f02027220 */ /* 0x002fe20000400000 */
[----:B------:R-:W-:Y:S01]  /*0980*/  PRMT R14, R19, 0x7632, R14 ;  /* 0x00007632130e7816 */ /* 0x000fe2000000000e */
[----:B------:R-:W-:Y:S01]  /*0990*/  FMUL R9, R9, R12 ;  /* 0x0000000c09097220 */ /* 0x000fe20000400000 */
[----:B------:R-:W-:Y:S01]  /*09a0*/  SHF.L.U32 R31, R31, 0x10, RZ ;  /* 0x000000101f1f7819 */ /* 0x000fe200000006ff */
[----:B---3--:R-:W-:Y:S01]  /*09b0*/  FMUL R27, R27, R36 ;  /* 0x000000241b1b7220 */ /* 0x008fe20000400000 */
[----:B------:R-:W-:Y:S01]  /*09c0*/  SHF.L.U32 R18, R18, 0x10, RZ ;  /* 0x0000001012127819 */ /* 0x000fe200000006ff */
[----:B0-----:R-:W-:Y:S01]  /*09d0*/  FMUL R8, R33, R8 ;  /* 0x0000000821087220 */ /* 0x001fe20000400000 */
[----:B------:R-:W-:Y:S01]  /*09e0*/  SHF.L.U32 R19, R19, 0x10, RZ ;  /* 0x0000001013137819 */ /* 0x000fe200000006ff */
[----:B------:R-:W-:Y:S01]  /*09f0*/  IMAD.U32 R17, R17, 0x10000, RZ ;  /* 0x0001000011117824 */ /* 0x000fe200078e00ff */
[----:B------:R-:W-:Y:S01]  /*0a00*/  SHF.L.U32 R14, R14, 0x10, RZ ;  /* 0x000000100e0e7819 */ /* 0x000fe200000006ff */
[----:B------:R-:W-:Y:S01]  /*0a10*/  FMUL R27, R27, R18 ;  /* 0x000000121b1b7220 */ /* 0x000fe20000400000 */
[----:B----4-:R-:W-:Y:S01]  /*0a20*/  FMUL R0, R0, R31 ;  /* 0x0000001f00007220 */ /* 0x010fe20000400000 */
[----:B------:R-:W-:-:S02]  /*0a30*/  FMUL R8, R8, R17 ;  /* 0x0000001108087220 */ /* 0x000fc40000400000 */
[----:B------:R-:W-:Y:S01]  /*0a40*/  FMUL R29, R29, R14 ;  /* 0x0000000e1d1d7220 */ /* 0x000fe20000400000 */
[----:B------:R-:W-:Y:S01]  /*0a50*/  FMUL R28, R28, R19 ;  /* 0x000000131c1c7220 */ /* 0x000fe20000400000 */
[C---:B--2---:R-:W-:Y:S02]  /*0a60*/  PRMT R10, R4.reuse, 0x7632, R10 ;  /* 0x00007632040a7816 */ /* 0x044fe4000000000a */
[----:B------:R-:W-:Y:S02]  /*0a70*/  SHF.L.U32 R11, R4, 0x10, RZ ;  /* 0x00000010040b7819 */ /* 0x000fe400000006ff */
[C---:B------:R-:W-:Y:S02]  /*0a80*/  PRMT R4, R5.reuse, 0x7632, R4 ;  /* 0x0000763205047816 */ /* 0x040fe40000000004 */
[----:B------:R-:W-:Y:S01]  /*0a90*/  SHF.L.U32 R13, R5, 0x10, RZ ;  /* 0x00000010050d7819 */ /* 0x000fe200000006ff */
[----:B------:R-:W-:Y:S01]  /*0aa0*/  IMAD.U32 R5, R10, 0x10000, RZ ;  /* 0x000100000a057824 */ /* 0x000fe200078e00ff */
[----:B------:R-:W-:-:S02]  /*0ab0*/  PRMT R12, R6, 0x7632, R12 ;  /* 0x00007632060c7816 */ /* 0x000fc4000000000c */
[----:B------:R-:W-:Y:S02]  /*0ac0*/  SHF.L.U32 R15, R6, 0x10, RZ ;  /* 0x00000010060f7819 */ /* 0x000fe400000006ff */
[----:B------:R-:W-:Y:S01]  /*0ad0*/  PRMT R6, R7, 0x7632, R6 ;  /* 0x0000763207067816 */ /* 0x000fe20000000006 */
[----:B------:R-:W-:Y:S01]  /*0ae0*/  @P0 FMUL R21, R22, R5 ;  /* 0x0000000516150220 */ /* 0x000fe20000400000 */
[----:B------:R-:W-:Y:S02]  /*0af0*/  SHF.L.U32 R12, R12, 0x10, RZ ;  /* 0x000000100c0c7819 */ /* 0x000fe400000006ff */
[----:B------:R-:W-:Y:S02]  /*0b00*/  SHF.L.U32 R7, R7, 0x10, RZ ;  /* 0x0000001007077819 */ /* 0x000fe400000006ff */
[----:B------:R-:W-:Y:S02]  /*0b10*/  SHF.L.U32 R4, R4, 0x10, RZ ;  /* 0x0000001004047819 */ /* 0x000fe400000006ff */
[----:B------:R-:W-:Y:S01]  /*0b20*/  SHF.L.U32 R5, R6, 0x10, RZ ;  /* 0x0000001006057819 */ /* 0x000fe200000006ff */
[----:B------:R-:W-:Y:S01]  /*0b30*/  @P0 FMUL R27, R30, R15 ;  /* 0x0000000f1e1b0220 */ /* 0x000fe20000400000 */
[----:B------:R-:W-:Y:S01]  /*0b40*/  @P0 FMUL R34, R3, R12 ;  /* 0x0000000c03220220 */ /* 0x000fe20000400000 */
[----:B------:R-:W-:Y:S01]  /*0b50*/  @P0 FMUL R32, R20, R11 ;  /* 0x0000000b14200220 */ /* 0x000fe20000400000 */
[----:B------:R-:W-:Y:S01]  /*0b60*/  @P0 FMUL R8, R24, R13 ;  /* 0x0000000d18080220 */ /* 0x000fe20000400000 */
[----:B------:R-:W-:Y:S01]  /*0b70*/  @P0 FMUL R9, R25, R4 ;  /* 0x0000000419090220 */ /* 0x000fe20000400000 */
[----:B------:R-:W-:Y:S01]  /*0b80*/  @P0 FMUL R28, R2, R7 ;  /* 0x00000007021c0220 */ /* 0x000fe20000400000 */
[----:B------:R-:W-:Y:S01]  /*0b90*/  @P0 FMUL R29, R0, R5 ;  /* 0x00000005001d0220 */ /* 0x000fe20000400000 */
[----:B------:R-:W-:Y:S01]  /*0ba0*/  F2FP.BF16.PACK_AB R6, R34, R27 ;  /* 0x0000001b2206723e */ /* 0x000fe200000010ff */
[----:B------:R-:W-:Y:S01]  /*0bb0*/  IMAD.WIDE R26, R26, R23, c[0x0][0x190] ;  /* 0x000064001a1a7625 */ /* 0x000fe200078e0217 */
[----:B------:R-:W-:-:S02]  /*0bc0*/  F2FP.BF16.PACK_AB R4, R21, R32 ;  /* 0x000000201504723e */ /* 0x000fc400000010ff */
[----:B------:R-:W-:Y:S02]  /*0bd0*/  F2FP.BF16.PACK_AB R5, R9, R8 ;  /* 0x000000080905723e */ /* 0x000fe400000010ff */
[----:B------:R-:W-:-:S05]  /*0be0*/  F2FP.BF16.PACK_AB R7, R29, R28 ;  /* 0x0000001c1d07723e */ /* 0x000fca00000010ff */
[----:B------:R-:W-:Y:S01]  /*0bf0*/  STG.E.128 [R26.64], R4 ;  /* 0x000000041a007986 */ /* 0x000fe2000c101d04 */
[----:B------:R-:W-:Y:S05]  /*0c00*/  EXIT ;  /* 0x000000000000794d */ /* 0x000fea0003800000 */
.L_x_0:
[----:B------:R-:W-:-:S00]  /*0c10*/  BRA `(.L_x_0) ;  /* 0xfffffff000007947 */ /* 0x000fc0000383ffff */
[----:B------:R-:W-:-:S00]  /*0c20*/  NOP ;  /* 0x0000000000007918 */ /* 0x000fc00000000000 */
        /* <DEDUP_REMOVED lines=13> */
.L_x_1:


//--------------------- .nv.global.init           --------------------------
	.section	.nv.global.init,"aw",@progbits
.nv.global.init:
	.type		_$_str,@object
	.size		_$_str,(.L_0 - _$_str)
_$_str:
        /*0000*/ 	.byte	0x5f, 0x5f, 0x43, 0x55, 0x44, 0x41, 0x5f, 0x46, 0x54, 0x5a, 0x00
.L_0:
